//
// Generated by NVIDIA NVVM Compiler
//
// Compiler Build ID: CL-36424714
// Cuda compilation tools, release 13.0, V13.0.88
// Based on NVVM 20.0.0
//

.version 9.0
.target sm_100
.address_size 64

	// .globl	_Z10upSweepGPUPii
.extern .shared .align 16 .b8 sharedData[];

.visible .entry _Z10upSweepGPUPii(
	.param .u64 .ptr .align 1 _Z10upSweepGPUPii_param_0,
	.param .u32 _Z10upSweepGPUPii_param_1
)
{
	.reg .pred 	%p<6>;
	.reg .b32 	%r<26>;
	.reg .b64 	%rd<5>;

	ld.param.u64 	%rd2, [_Z10upSweepGPUPii_param_0];
	ld.param.u32 	%r8, [_Z10upSweepGPUPii_param_1];
	cvta.to.global.u64 	%rd3, %rd2;
	mov.u32 	%r1, %tid.x;
	mov.u32 	%r9, %ctaid.x;
	mov.u32 	%r2, %ntid.x;
	mad.lo.s32 	%r3, %r9, %r2, %r1;
	setp.ge.s32 	%p1, %r3, %r8;
	mul.wide.s32 	%rd4, %r3, 4;
	add.s64 	%rd1, %rd3, %rd4;
	shl.b32 	%r10, %r1, 2;
	mov.u32 	%r11, sharedData;
	add.s32 	%r4, %r11, %r10;
	@%p1 bra 	$L__BB0_2;
	ld.global.u32 	%r13, [%rd1];
	st.shared.u32 	[%r4], %r13;
	bra.uni 	$L__BB0_3;
$L__BB0_2:
	mov.b32 	%r12, 0;
	st.shared.u32 	[%r4], %r12;
$L__BB0_3:
	bar.sync 	0;
	setp.lt.u32 	%p2, %r2, 2;
	@%p2 bra 	$L__BB0_8;
	mov.b32 	%r25, 1;
$L__BB0_5:
	shl.b32 	%r6, %r25, 1;
	mul.lo.s32 	%r7, %r6, %r1;
	setp.ge.u32 	%p3, %r7, %r2;
	@%p3 bra 	$L__BB0_7;
	add.s32 	%r15, %r25, %r7;
	shl.b32 	%r16, %r15, 2;
	add.s32 	%r18, %r11, %r16;
	ld.shared.u32 	%r19, [%r18+-4];
	shl.b32 	%r20, %r25, 2;
	add.s32 	%r21, %r18, %r20;
	ld.shared.u32 	%r22, [%r21+-4];
	add.s32 	%r23, %r22, %r19;
	st.shared.u32 	[%r21+-4], %r23;
$L__BB0_7:
	bar.sync 	0;
	setp.lt.u32 	%p4, %r6, %r2;
	mov.u32 	%r25, %r6;
	@%p4 bra 	$L__BB0_5;
$L__BB0_8:
	setp.ge.s32 	%p5, %r3, %r8;
	@%p5 bra 	$L__BB0_10;
	ld.shared.u32 	%r24, [%r4];
	st.global.u32 	[%rd1], %r24;
$L__BB0_10:
	ret;

}
	// .globl	_Z12downSweepGPUPii
.visible .entry _Z12downSweepGPUPii(
	.param .u64 .ptr .align 1 _Z12downSweepGPUPii_param_0,
	.param .u32 _Z12downSweepGPUPii_param_1
)
{
	.reg .pred 	%p<7>;
	.reg .b32 	%r<28>;
	.reg .b64 	%rd<5>;

	ld.param.u64 	%rd2, [_Z12downSweepGPUPii_param_0];
	ld.param.u32 	%r8, [_Z12downSweepGPUPii_param_1];
	cvta.to.global.u64 	%rd3, %rd2;
	mov.u32 	%r1, %tid.x;
	mov.u32 	%r9, %ctaid.x;
	mov.u32 	%r2, %ntid.x;
	mad.lo.s32 	%r3, %r9, %r2, %r1;
	add.s32 	%r10, %r8, -1;
	setp.ne.s32 	%p1, %r3, %r10;
	mul.wide.s32 	%rd4, %r3, 4;
	add.s64 	%rd1, %rd3, %rd4;
	@%p1 bra 	$L__BB1_2;
	mov.b32 	%r11, 0;
	st.global.u32 	[%rd1], %r11;
$L__BB1_2:
	setp.ge.s32 	%p2, %r3, %r8;
	shl.b32 	%r12, %r1, 2;
	mov.u32 	%r13, sharedData;
	add.s32 	%r4, %r13, %r12;
	@%p2 bra 	$L__BB1_4;
	ld.global.u32 	%r15, [%rd1];
	st.shared.u32 	[%r4], %r15;
	bra.uni 	$L__BB1_5;
$L__BB1_4:
	mov.b32 	%r14, 0;
	st.shared.u32 	[%r4], %r14;
$L__BB1_5:
	bar.sync 	0;
	setp.lt.u32 	%p3, %r2, 2;
	@%p3 bra 	$L__BB1_10;
	mov.u32 	%r27, %r2;
$L__BB1_7:
	shr.u32 	%r6, %r27, 1;
	and.b32  	%r16, %r27, 2046;
	mul.lo.s32 	%r7, %r16, %r1;
	setp.ge.u32 	%p4, %r7, %r2;
	@%p4 bra 	$L__BB1_9;
	add.s32 	%r17, %r6, %r7;
	shl.b32 	%r18, %r17, 2;
	add.s32 	%r20, %r13, %r18;
	ld.shared.u32 	%r21, [%r20+-4];
	shl.b32 	%r22, %r6, 2;
	add.s32 	%r23, %r20, %r22;
	ld.shared.u32 	%r24, [%r23+-4];
	st.shared.u32 	[%r20+-4], %r24;
	add.s32 	%r25, %r24, %r21;
	st.shared.u32 	[%r23+-4], %r25;
$L__BB1_9:
	bar.sync 	0;
	setp.gt.u32 	%p5, %r27, 3;
	mov.u32 	%r27, %r6;
	@%p5 bra 	$L__BB1_7;
$L__BB1_10:
	setp.ge.s32 	%p6, %r3, %r8;
	@%p6 bra 	$L__BB1_12;
	ld.shared.u32 	%r26, [%r4];
	st.global.u32 	[%rd1], %r26;
$L__BB1_12:
	ret;

}


// ===== COMPILED SASS (sm_100) =====

	.target	sm_100

	.elftype	@"ET_EXEC"


//--------------------- .note.nv.tkinfo           --------------------------
	.section	.note.nv.tkinfo,"",@"SHT_NOTE"
	.sectionflags	@"SHF_NOTE_NV_TKINFO"
	.tkinfo
        /*0018*/ 	.word	0x00000002
        /*0030*/ 	.string	""
        /*0030*/ 	.string	"ptxas"
        /*0030*/ 	.string	"Cuda compilation tools, release 13.0, V13.0.88"
        /*0030*/ 	.string	"Build cuda_13.0.r13.0/compiler.36424714_0"
        /*0030*/ 	.string	"-arch sm_100 -m 64 "



//--------------------- .note.nv.cuinfo           --------------------------
	.section	.note.nv.cuinfo,"",@"SHT_NOTE"
	.sectionflags	@"SHF_NOTE_NV_CUINFO"
        /*0018*/ 	.short	0x0002
        /*001a*/ 	.short	0x0064
        /*001c*/ 	.short	0x0082
	.zero		2


//--------------------- .nv.info                  --------------------------
	.section	.nv.info,"",@"SHT_CUDA_INFO"
	.align	4


	//----- nvinfo : EIATTR_REGCOUNT
	.align		4
        /*0000*/ 	.byte	0x04, 0x2f
        /*0002*/ 	.short	(.L_1 - .L_0)
	.align		4
.L_0:
        /*0004*/ 	.word	index@(_Z10upSweepGPUPii)
        /*0008*/ 	.word	0x0000000e


	//----- nvinfo : EIATTR_FRAME_SIZE
	.align		4
.L_1:
        /*000c*/ 	.byte	0x04, 0x11
        /*000e*/ 	.short	(.L_3 - .L_2)
	.align		4
.L_2:
        /*0010*/ 	.word	index@(_Z10upSweepGPUPii)
        /*0014*/ 	.word	0x00000000


	//----- nvinfo : EIATTR_REGCOUNT
	.align		4
.L_3:
        /*0018*/ 	.byte	0x04, 0x2f
        /*001a*/ 	.short	(.L_5 - .L_4)
	.align		4
.L_4:
        /*001c*/ 	.word	index@(_Z12downSweepGPUPii)
        /*0020*/ 	.word	0x00000010


	//----- nvinfo : EIATTR_FRAME_SIZE
	.align		4
.L_5:
        /*0024*/ 	.byte	0x04, 0x11
        /*0026*/ 	.short	(.L_7 - .L_6)
	.align		4
.L_6:
        /*0028*/ 	.word	index@(_Z12downSweepGPUPii)
        /*002c*/ 	.word	0x00000000


	//----- nvinfo : EIATTR_MIN_STACK_SIZE
	.align		4
.L_7:
        /*0030*/ 	.byte	0x04, 0x12
        /*0032*/ 	.short	(.L_9 - .L_8)
	.align		4
.L_8:
        /*0034*/ 	.word	index@(_Z12downSweepGPUPii)
        /*0038*/ 	.word	0x00000000


	//----- nvinfo : EIATTR_MIN_STACK_SIZE
	.align		4
.L_9:
        /*003c*/ 	.byte	0x04, 0x12
        /*003e*/ 	.short	(.L_11 - .L_10)
	.align		4
.L_10:
        /*0040*/ 	.word	index@(_Z10upSweepGPUPii)
        /*0044*/ 	.word	0x00000000
.L_11:


//--------------------- .nv.compat                --------------------------
	.section	.nv.compat,"",@"SHT_CUDA_COMPAT_INFO"
	.align	4
        /*0000*/ 	.byte	0x02, 0x09, 0x00, 0x00, 0x02, 0x02, 0x01, 0x00, 0x02, 0x05, 0x05, 0x00, 0x03, 0x07, 0x01, 0x01
        /*0010*/ 	.byte	0x02, 0x03, 0x00, 0x00, 0x02, 0x06, 0x01, 0x00, 0x04, 0x0b, 0x08, 0x00, 0x09, 0x00, 0x00, 0x00
        /*0020*/ 	.byte	0x00, 0x00, 0x00, 0x00


//--------------------- .nv.info._Z12downSweepGPUPii --------------------------
	.section	.nv.info._Z12downSweepGPUPii,"",@"SHT_CUDA_INFO"
	.sectionflags	@""
	.align	4


	//----- nvinfo : EIATTR_CUDA_API_VERSION
	.align		4
        /*0000*/ 	.byte	0x04, 0x37
        /*0002*/ 	.short	(.L_13 - .L_12)
.L_12:
        /*0004*/ 	.word	0x00000082


	//----- nvinfo : EIATTR_KPARAM_INFO
	.align		4
.L_13:
        /*0008*/ 	.byte	0x04, 0x17
        /*000a*/ 	.short	(.L_15 - .L_14)
.L_14:
        /*000c*/ 	.word	0x00000000
        /*0010*/ 	.short	0x0001
        /*0012*/ 	.short	0x0008
        /*0014*/ 	.byte	0x00, 0xf0, 0x11, 0x00


	//----- nvinfo : EIATTR_KPARAM_INFO
	.align		4
.L_15:
        /*0018*/ 	.byte	0x04, 0x17
        /*001a*/ 	.short	(.L_17 - .L_16)
.L_16:
        /*001c*/ 	.word	0x00000000
        /*0020*/ 	.short	0x0000
        /*0022*/ 	.short	0x0000
        /*0024*/ 	.byte	0x00, 0xf5, 0x21, 0x00


	//----- nvinfo : EIATTR_SPARSE_MMA_MASK
	.align		4
.L_17:
        /*0028*/ 	.byte	0x03, 0x50
        /*002a*/ 	.short	0x0000


	//----- nvinfo : EIATTR_MAXREG_COUNT
	.align		4
        /*002c*/ 	.byte	0x03, 0x1b
        /*002e*/ 	.short	0x00ff


	//----- nvinfo : EIATTR_NUM_BARRIERS
	.align		4
        /*0030*/ 	.byte	0x02, 0x4c
        /*0032*/ 	.byte	0x01
	.zero		1


	//----- nvinfo : EIATTR_MERCURY_ISA_VERSION
	.align		4
        /*0034*/ 	.byte	0x03, 0x5f
        /*0036*/ 	.short	0x0101


	//----- nvinfo : EIATTR_VRC_CTA_INIT_COUNT
	.align		4
        /*0038*/ 	.byte	0x02, 0x4a
	.zero		1
	.zero		1


	//----- nvinfo : EIATTR_EXIT_INSTR_OFFSETS
	.align		4
        /*003c*/ 	.byte	0x04, 0x1c
        /*003e*/ 	.short	(.L_19 - .L_18)


	//   ....[0]....
.L_18:
        /*0040*/ 	.word	0x000002a0


	//   ....[1]....
        /*0044*/ 	.word	0x000002d0


	//----- nvinfo : EIATTR_CBANK_PARAM_SIZE
	.align		4
.L_19:
        /*0048*/ 	.byte	0x03, 0x19
        /*004a*/ 	.short	0x000c


	//----- nvinfo : EIATTR_PARAM_CBANK
	.align		4
        /*004c*/ 	.byte	0x04, 0x0a
        /*004e*/ 	.short	(.L_21 - .L_20)
	.align		4
.L_20:
        /*0050*/ 	.word	index@(.nv.constant0._Z12downSweepGPUPii)
        /*0054*/ 	.short	0x0380
        /*0056*/ 	.short	0x000c


	//----- nvinfo : EIATTR_SW_WAR
	.align		4
.L_21:
        /*0058*/ 	.byte	0x04, 0x36
        /*005a*/ 	.short	(.L_23 - .L_22)
.L_22:
        /*005c*/ 	.word	0x00000008
.L_23:


//--------------------- .nv.info._Z10upSweepGPUPii --------------------------
	.section	.nv.info._Z10upSweepGPUPii,"",@"SHT_CUDA_INFO"
	.sectionflags	@""
	.align	4


	//----- nvinfo : EIATTR_CUDA_API_VERSION
	.align		4
        /*0000*/ 	.byte	0x04, 0x37
        /*0002*/ 	.short	(.L_25 - .L_24)
.L_24:
        /*0004*/ 	.word	0x00000082


	//----- nvinfo : EIATTR_KPARAM_INFO
	.align		4
.L_25:
        /*0008*/ 	.byte	0x04, 0x17
        /*000a*/ 	.short	(.L_27 - .L_26)
.L_26:
        /*000c*/ 	.word	0x00000000
        /*0010*/ 	.short	0x0001
        /*0012*/ 	.short	0x0008
        /*0014*/ 	.byte	0x00, 0xf0, 0x11, 0x00


	//----- nvinfo : EIATTR_KPARAM_INFO
	.align		4
.L_27:
        /*0018*/ 	.byte	0x04, 0x17
        /*001a*/ 	.short	(.L_29 - .L_28)
.L_28:
        /*001c*/ 	.word	0x00000000
        /*0020*/ 	.short	0x0000
        /*0022*/ 	.short	0x0000
        /*0024*/ 	.byte	0x00, 0xf5, 0x21, 0x00


	//----- nvinfo : EIATTR_SPARSE_MMA_MASK
	.align		4
.L_29:
        /*0028*/ 	.byte	0x03, 0x50
        /*002a*/ 	.short	0x0000


	//----- nvinfo : EIATTR_MAXREG_COUNT
	.align		4
        /*002c*/ 	.byte	0x03, 0x1b
        /*002e*/ 	.short	0x00ff


	//----- nvinfo : EIATTR_NUM_BARRIERS
	.align		4
        /*0030*/ 	.byte	0x02, 0x4c
        /*0032*/ 	.byte	0x01
	.zero		1


	//----- nvinfo : EIATTR_MERCURY_ISA_VERSION
	.align		4
        /*0034*/ 	.byte	0x03, 0x5f
        /*0036*/ 	.short	0x0101


	//----- nvinfo : EIATTR_VRC_CTA_INIT_COUNT
	.align		4
        /*0038*/ 	.byte	0x02, 0x4a
	.zero		1
	.zero		1


	//----- nvinfo : EIATTR_EXIT_INSTR_OFFSETS
	.align		4
        /*003c*/ 	.byte	0x04, 0x1c
        /*003e*/ 	.short	(.L_31 - .L_30)


	//   ....[0]....
.L_30:
        /*0040*/ 	.word	0x00000250


	//   ....[1]....
        /*0044*/ 	.word	0x00000280


	//----- nvinfo : EIATTR_CBANK_PARAM_SIZE
	.align		4
.L_31:
        /*0048*/ 	.byte	0x03, 0x19
        /*004a*/ 	.short	0x000c


	//----- nvinfo : EIATTR_PARAM_CBANK
	.align		4
        /*004c*/ 	.byte	0x04, 0x0a
        /*004e*/ 	.short	(.L_33 - .L_32)
	.align		4
.L_32:
        /*0050*/ 	.word	index@(.nv.constant0._Z10upSweepGPUPii)
        /*0054*/ 	.short	0x0380
        /*0056*/ 	.short	0x000c


	//----- nvinfo : EIATTR_SW_WAR
	.align		4
.L_33:
        /*0058*/ 	.byte	0x04, 0x36
        /*005a*/ 	.short	(.L_35 - .L_34)
.L_34:
        /*005c*/ 	.word	0x00000008
.L_35:


//--------------------- .nv.callgraph             --------------------------
	.section	.nv.callgraph,"",@"SHT_CUDA_CALLGRAPH"
	.align	4
	.sectionentsize	8
	.align		4
        /*0000*/ 	.word	0x00000000
	.align		4
        /*0004*/ 	.word	0xffffffff
	.align		4
        /*0008*/ 	.word	0x00000000
	.align		4
        /*000c*/ 	.word	0xfffffffe
	.align		4
        /*0010*/ 	.word	0x00000000
	.align		4
        /*0014*/ 	.word	0xfffffffd
	.align		4
        /*0018*/ 	.word	0x00000000
	.align		4
        /*001c*/ 	.word	0xfffffffc


//--------------------- .text._Z12downSweepGPUPii --------------------------
	.section	.text._Z12downSweepGPUPii,"ax",@progbits
	.align	128
        .global         _Z12downSweepGPUPii
        .type           _Z12downSweepGPUPii,@function
        .size           _Z12downSweepGPUPii,(.L_x_6 - _Z12downSweepGPUPii)
        .other          _Z12downSweepGPUPii,@"STO_CUDA_ENTRY STV_DEFAULT"
_Z12downSweepGPUPii:
.text._Z12downSweepGPUPii:
[----:B------:R-:W-:Y:S01]  /*0000*/  LDC R1, c[0x0][0x37c] ;  /* 0x0000df00ff017b82 */ /* 0x000fe20000000800 */
[----:B------:R-:W0:Y:S07]  /*0010*/  S2R R11, SR_TID.X ;  /* 0x00000000000b7919 */ /* 0x000e2e0000002100 */
[----:B------:R-:W0:Y:S01]  /*0020*/  S2UR UR5, SR_CTAID.X ;  /* 0x00000000000579c3 */ /* 0x000e220000002500 */
[----:B------:R-:W1:Y:S01]  /*0030*/  LDCU UR8, c[0x0][0x388] ;  /* 0x00007100ff0877ac */ /* 0x000e620008000800 */
[----:B------:R-:W2:Y:S06]  /*0040*/  LDCU.64 UR6, c[0x0][0x358] ;  /* 0x00006b00ff0677ac */ /* 0x000eac0008000a00 */
[----:B------:R-:W0:Y:S08]  /*0050*/  LDC R10, c[0x0][0x360] ;  /* 0x0000d800ff0a7b82 */ /* 0x000e300000000800 */
[----:B------:R-:W3:Y:S01]  /*0060*/  LDC.64 R2, c[0x0][0x380] ;  /* 0x0000e000ff027b82 */ /* 0x000ee20000000a00 */
[----:B-1----:R-:W-:Y:S01]  /*0070*/  UIADD3 UR4, UPT, UPT, UR8, -0x1, URZ ;  /* 0xffffffff08047890 */ /* 0x002fe2000fffe0ff */
[----:B0-----:R-:W-:-:S05]  /*0080*/  IMAD R5, R10, UR5, R11 ;  /* 0x000000050a057c24 */ /* 0x001fca000f8e020b */
[C---:B------:R-:W-:Y:S02]  /*0090*/  ISETP.NE.AND P1, PT, R5.reuse, UR4, PT ;  /* 0x0000000405007c0c */ /* 0x040fe4000bf25270 */
[C---:B------:R-:W-:Y:S01]  /*00a0*/  ISETP.GE.AND P0, PT, R5.reuse, UR8, PT ;  /* 0x0000000805007c0c */ /* 0x040fe2000bf06270 */
[----:B---3--:R-:W-:-:S10]  /*00b0*/  IMAD.WIDE R2, R5, 0x4, R2 ;  /* 0x0000000405027825 */ /* 0x008fd400078e0202 */
[----:B--2---:R0:W-:Y:S04]  /*00c0*/  @!P1 STG.E desc[UR6][R2.64], RZ ;  /* 0x000000ff02009986 */ /* 0x0041e8000c101906 */
[----:B------:R-:W2:Y:S01]  /*00d0*/  @!P0 LDG.E R7, desc[UR6][R2.64] ;  /* 0x0000000602078981 */ /* 0x000ea2000c1e1900 */
[----:B------:R-:W1:Y:S01]  /*00e0*/  S2UR UR5, SR_CgaCtaId ;  /* 0x00000000000579c3 */ /* 0x000e620000008800 */
[----:B------:R-:W-:Y:S01]  /*00f0*/  UMOV UR4, 0x400 ;  /* 0x0000040000047882 */ /* 0x000fe20000000000 */
[----:B------:R-:W-:Y:S01]  /*0100*/  ISETP.GE.U32.AND P1, PT, R10, 0x2, PT ;  /* 0x000000020a00780c */ /* 0x000fe20003f26070 */
[----:B-1----:R-:W-:-:S06]  /*0110*/  ULEA UR4, UR5, UR4, 0x18 ;  /* 0x0000000405047291 */ /* 0x002fcc000f8ec0ff */
[----:B------:R-:W-:-:S05]  /*0120*/  LEA R0, R11, UR4, 0x2 ;  /* 0x000000040b007c11 */ /* 0x000fca000f8e10ff */
[----:B--2---:R0:W-:Y:S04]  /*0130*/  @!P0 STS [R0], R7 ;  /* 0x0000000700008388 */ /* 0x0041e80000000800 */
[----:B------:R0:W-:Y:S01]  /*0140*/  @P0 STS [R0], RZ ;  /* 0x000000ff00000388 */ /* 0x0001e20000000800 */
[----:B------:R-:W-:Y:S06]  /*0150*/  BAR.SYNC.DEFER_BLOCKING 0x0 ;  /* 0x0000000000007b1d */ /* 0x000fec0000010000 */
[----:B------:R-:W-:Y:S05]  /*0160*/  @!P1 BRA `(.L_x_0) ;  /* 0x0000000000449947 */ /* 0x000fea0003800000 */
[----:B------:R-:W-:-:S07]  /*0170*/  IMAD.MOV.U32 R4, RZ, RZ, R10 ;  /* 0x000000ffff047224 */ /* 0x000fce00078e000a */
.L_x_1:
[----:B------:R-:W-:Y:S02]  /*0180*/  LOP3.LUT R6, R4, 0x7fe, RZ, 0xc0, !PT ;  /* 0x000007fe04067812 */ /* 0x000fe400078ec0ff */
[----:B------:R-:W-:-:S03]  /*0190*/  SHF.R.U32.HI R13, RZ, 0x1, R4 ;  /* 0x00000001ff0d7819 */ /* 0x000fc60000011604 */
[----:B------:R-:W-:-:S05]  /*01a0*/  IMAD R6, R6, R11, RZ ;  /* 0x0000000b06067224 */ /* 0x000fca00078e02ff */
[----:B------:R-:W-:-:S13]  /*01b0*/  ISETP.GE.U32.AND P0, PT, R6, R10, PT ;  /* 0x0000000a0600720c */ /* 0x000fda0003f06070 */
[----:B------:R-:W-:-:S05]  /*01c0*/  @!P0 IMAD.IADD R6, R13, 0x1, R6 ;  /* 0x000000010d068824 */ /* 0x000fca00078e0206 */
[----:B------:R-:W-:-:S05]  /*01d0*/  @!P0 LEA R6, R6, UR4, 0x2 ;  /* 0x0000000406068c11 */ /* 0x000fca000f8e10ff */
[----:B------:R-:W-:Y:S01]  /*01e0*/  @!P0 IMAD R8, R13, 0x4, R6 ;  /* 0x000000040d088824 */ /* 0x000fe200078e0206 */
[----:B0-----:R-:W-:Y:S04]  /*01f0*/  @!P0 LDS R7, [R6+-0x4] ;  /* 0xfffffc0006078984 */ /* 0x001fe80000000800 */
[----:B------:R-:W0:Y:S02]  /*0200*/  @!P0 LDS R9, [R8+-0x4] ;  /* 0xfffffc0008098984 */ /* 0x000e240000000800 */
[----:B0-----:R-:W-:Y:S02]  /*0210*/  @!P0 IMAD.IADD R7, R7, 0x1, R9 ;  /* 0x0000000107078824 */ /* 0x001fe400078e0209 */
[----:B------:R1:W-:Y:S04]  /*0220*/  @!P0 STS [R6+-0x4], R9 ;  /* 0xfffffc0906008388 */ /* 0x0003e80000000800 */
[----:B------:R1:W-:Y:S01]  /*0230*/  @!P0 STS [R8+-0x4], R7 ;  /* 0xfffffc0708008388 */ /* 0x0003e20000000800 */
[----:B------:R-:W-:Y:S01]  /*0240*/  BAR.SYNC.DEFER_BLOCKING 0x0 ;  /* 0x0000000000007b1d */ /* 0x000fe20000010000 */
[----:B------:R-:W-:Y:S01]  /*0250*/  ISETP.GT.U32.AND P0, PT, R4, 0x3, PT ;  /* 0x000000030400780c */ /* 0x000fe20003f04070 */
[----:B------:R-:W-:-:S12]  /*0260*/  IMAD.MOV.U32 R4, RZ, RZ, R13 ;  /* 0x000000ffff047224 */ /* 0x000fd800078e000d */
[----:B-1----:R-:W-:Y:S05]  /*0270*/  @P0 BRA `(.L_x_1) ;  /* 0xfffffffc00c00947 */ /* 0x002fea000383ffff */
.L_x_0:
[----:B------:R-:W1:Y:S02]  /*0280*/  LDCU UR4, c[0x0][0x388] ;  /* 0x00007100ff0477ac */ /* 0x000e640008000800 */
[----:B-1----:R-:W-:-:S13]  /*0290*/  ISETP.GE.AND P0, PT, R5, UR4, PT ;  /* 0x0000000405007c0c */ /* 0x002fda000bf06270 */
[----:B------:R-:W-:Y:S05]  /*02a0*/  @P0 EXIT ;  /* 0x000000000000094d */ /* 0x000fea0003800000 */
[----:B------:R-:W1:Y:S04]  /*02b0*/  LDS R5, [R0] ;  /* 0x0000000000057984 */ /* 0x000e680000000800 */
[----:B-1----:R-:W-:Y:S01]  /*02c0*/  STG.E desc[UR6][R2.64], R5 ;  /* 0x0000000502007986 */ /* 0x002fe2000c101906 */
[----:B------:R-:W-:Y:S05]  /*02d0*/  EXIT ;  /* 0x000000000000794d */ /* 0x000fea0003800000 */
.L_x_2:
[----:B------:R-:W-:-:S00]  /*02e0*/  BRA `(.L_x_2) ;  /* 0xfffffffc00fc7947 */ /* 0x000fc0000383ffff */
[----:B------:R-:W-:-:S00]  /*02f0*/  NOP ;  /* 0x0000000000007918 */ /* 0x000fc00000000000 */
        /* <DEDUP_REMOVED lines=8> */
.L_x_6:


//--------------------- .text._Z10upSweepGPUPii   --------------------------
	.section	.text._Z10upSweepGPUPii,"ax",@progbits
	.align	128
        .global         _Z10upSweepGPUPii
        .type           _Z10upSweepGPUPii,@function
        .size           _Z10upSweepGPUPii,(.L_x_7 - _Z10upSweepGPUPii)
        .other          _Z10upSweepGPUPii,@"STO_CUDA_ENTRY STV_DEFAULT"
_Z10upSweepGPUPii:
.text._Z10upSweepGPUPii:
[----:B------:R-:W-:Y:S01]  /*0000*/  LDC R1, c[0x0][0x37c] ;  /* 0x0000df00ff017b82 */ /* 0x000fe20000000800 */
[----:B------:R-:W0:Y:S07]  /*0010*/  S2R R8, SR_TID.X ;  /* 0x0000000000087919 */ /* 0x000e2e0000002100 */
[----:B------:R-:W0:Y:S01]  /*0020*/  S2UR UR4, SR_CTAID.X ;  /* 0x00000000000479c3 */ /* 0x000e220000002500 */
[----:B------:R-:W1:Y:S01]  /*0030*/  LDCU UR5, c[0x0][0x388] ;  /* 0x00007100ff0577ac */ /* 0x000e620008000800 */
[----:B------:R-:W2:Y:S06]  /*0040*/  LDCU.64 UR6, c[0x0][0x358] ;  /* 0x00006b00ff0677ac */ /* 0x000eac0008000a00 */
[----:B------:R-:W0:Y:S08]  /*0050*/  LDC R11, c[0x0][0x360] ;  /* 0x0000d800ff0b7b82 */ /* 0x000e300000000800 */
[----:B------:R-:W3:Y:S01]  /*0060*/  LDC.64 R2, c[0x0][0x380] ;  /* 0x0000e000ff027b82 */ /* 0x000ee20000000a00 */
[----:B0-----:R-:W-:-:S05]  /*0070*/  IMAD R5, R11, UR4, R8 ;  /* 0x000000040b057c24 */ /* 0x001fca000f8e0208 */
[C---:B-1----:R-:W-:Y:S01]  /*0080*/  ISETP.GE.AND P0, PT, R5.reuse, UR5, PT ;  /* 0x0000000505007c0c */ /* 0x042fe2000bf06270 */
[----:B---3--:R-:W-:-:S12]  /*0090*/  IMAD.WIDE R2, R5, 0x4, R2 ;  /* 0x0000000405027825 */ /* 0x008fd800078e0202 */
[----:B--2---:R-:W2:Y:S01]  /*00a0*/  @!P0 LDG.E R7, desc[UR6][R2.64] ;  /* 0x0000000602078981 */ /* 0x004ea2000c1e1900 */
[----:B------:R-:W0:Y:S01]  /*00b0*/  S2UR UR5, SR_CgaCtaId ;  /* 0x00000000000579c3 */ /* 0x000e220000008800 */
[----:B------:R-:W-:Y:S01]  /*00c0*/  UMOV UR4, 0x400 ;  /* 0x0000040000047882 */ /* 0x000fe20000000000 */
[----:B------:R-:W-:Y:S01]  /*00d0*/  ISETP.GE.U32.AND P1, PT, R11, 0x2, PT ;  /* 0x000000020b00780c */ /* 0x000fe20003f26070 */
[----:B0-----:R-:W-:-:S06]  /*00e0*/  ULEA UR4, UR5, UR4, 0x18 ;  /* 0x0000000405047291 */ /* 0x001fcc000f8ec0ff */
[----:B------:R-:W-:-:S05]  /*00f0*/  LEA R0, R8, UR4, 0x2 ;  /* 0x0000000408007c11 */ /* 0x000fca000f8e10ff */
[----:B--2---:R0:W-:Y:S04]  /*0100*/  @!P0 STS [R0], R7 ;  /* 0x0000000700008388 */ /* 0x0041e80000000800 */
[----:B------:R0:W-:Y:S01]  /*0110*/  @P0 STS [R0], RZ ;  /* 0x000000ff00000388 */ /* 0x0001e20000000800 */
[----:B------:R-:W-:Y:S06]  /*0120*/  BAR.SYNC.DEFER_BLOCKING 0x0 ;  /* 0x0000000000007b1d */ /* 0x000fec0000010000 */
[----:B------:R-:W-:Y:S05]  /*0130*/  @!P1 BRA `(.L_x_3) ;  /* 0x00000000003c9947 */ /* 0x000fea0003800000 */
[----:B------:R-:W-:-:S07]  /*0140*/  IMAD.MOV.U32 R4, RZ, RZ, 0x1 ;  /* 0x00000001ff047424 */ /* 0x000fce00078e00ff */
.L_x_4:
[----:B------:R-:W-:-:S04]  /*0150*/  IMAD.SHL.U32 R10, R4, 0x2, RZ ;  /* 0x00000002040a7824 */ /* 0x000fc800078e00ff */
[----:B------:R-:W-:-:S05]  /*0160*/  IMAD R6, R10, R8, RZ ;  /* 0x000000080a067224 */ /* 0x000fca00078e02ff */
[----:B------:R-:W-:-:S13]  /*0170*/  ISETP.GE.U32.AND P0, PT, R6, R11, PT ;  /* 0x0000000b0600720c */ /* 0x000fda0003f06070 */
[----:B------:R-:W-:-:S05]  /*0180*/  @!P0 IMAD.IADD R6, R6, 0x1, R4 ;  /* 0x0000000106068824 */ /* 0x000fca00078e0204 */
[----:B0-----:R-:W-:-:S04]  /*0190*/  @!P0 LEA R7, R6, UR4, 0x2 ;  /* 0x0000000406078c11 */ /* 0x001fc8000f8e10ff */
[----:B------:R-:W-:Y:S02]  /*01a0*/  @!P0 LEA R6, R4, R7, 0x2 ;  /* 0x0000000704068211 */ /* 0x000fe400078e10ff */
[----:B------:R-:W-:Y:S04]  /*01b0*/  @!P0 LDS R7, [R7+-0x4] ;  /* 0xfffffc0007078984 */ /* 0x000fe80000000800 */
[----:B------:R-:W0:Y:S02]  /*01c0*/  @!P0 LDS R4, [R6+-0x4] ;  /* 0xfffffc0006048984 */ /* 0x000e240000000800 */
[----:B0-----:R-:W-:Y:S01]  /*01d0*/  @!P0 IMAD.IADD R9, R7, 0x1, R4 ;  /* 0x0000000107098824 */ /* 0x001fe200078e0204 */
[----:B------:R-:W-:-:S04]  /*01e0*/  MOV R4, R10 ;  /* 0x0000000a00047202 */ /* 0x000fc80000000f00 */
[----:B------:R1:W-:Y:S01]  /*01f0*/  @!P0 STS [R6+-0x4], R9 ;  /* 0xfffffc0906008388 */ /* 0x0003e20000000800 */
[----:B------:R-:W-:Y:S01]  /*0200*/  BAR.SYNC.DEFER_BLOCKING 0x0 ;  /* 0x0000000000007b1d */ /* 0x000fe20000010000 */
[----:B------:R-:W-:-:S13]  /*0210*/  ISETP.GE.U32.AND P0, PT, R10, R11, PT ;  /* 0x0000000b0a00720c */ /* 0x000fda0003f06070 */
[----:B-1----:R-:W-:Y:S05]  /*0220*/  @!P0 BRA `(.L_x_4) ;  /* 0xfffffffc00c88947 */ /* 0x002fea000383ffff */
.L_x_3:
[----:B------:R-:W1:Y:S02]  /*0230*/  LDCU UR4, c[0x0][0x388] ;  /* 0x00007100ff0477ac */ /* 0x000e640008000800 */
[----:B-1----:R-:W-:-:S13]  /*0240*/  ISETP.GE.AND P0, PT, R5, UR4, PT ;  /* 0x0000000405007c0c */ /* 0x002fda000bf06270 */
[----:B------:R-:W-:Y:S05]  /*0250*/  @P0 EXIT ;  /* 0x000000000000094d */ /* 0x000fea0003800000 */
[----:B------:R-:W1:Y:S04]  /*0260*/  LDS R5, [R0] ;  /* 0x0000000000057984 */ /* 0x000e680000000800 */
[----:B-1----:R-:W-:Y:S01]  /*0270*/  STG.E desc[UR6][R2.64], R5 ;  /* 0x0000000502007986 */ /* 0x002fe2000c101906 */
[----:B------:R-:W-:Y:S05]  /*0280*/  EXIT ;  /* 0x000000000000794d */ /* 0x000fea0003800000 */
.L_x_5:
        /* <DEDUP_REMOVED lines=15> */
.L_x_7:


//--------------------- .nv.shared._Z12downSweepGPUPii --------------------------
	.section	.nv.shared._Z12downSweepGPUPii,"aw",@nobits
	.sectionflags	@""
	.align	16
	.zero		1024


//--------------------- .nv.shared.reserved.0     --------------------------
	.section	.nv.shared.reserved.0,"aw",@nobits
	.weak		__nv_reservedSMEM_offset_0_alias
	.size		__nv_reservedSMEM_offset_0_alias, 0, 64
	.other		__nv_reservedSMEM_offset_0_alias,@"STO_CUDA_RESERVED_SHARED STV_DEFAULT"
__nv_reservedSMEM_offset_0_alias:
	.zero		0
	.zero		64


//--------------------- .nv.shared._Z10upSweepGPUPii --------------------------
	.section	.nv.shared._Z10upSweepGPUPii,"aw",@nobits
	.sectionflags	@""
	.align	16
	.zero		1024


//--------------------- .nv.constant0._Z12downSweepGPUPii --------------------------
	.section	.nv.constant0._Z12downSweepGPUPii,"a",@progbits
	.sectionflags	@""
	.align	4
.nv.constant0._Z12downSweepGPUPii:
	.zero		908


//--------------------- .nv.constant0._Z10upSweepGPUPii --------------------------
	.section	.nv.constant0._Z10upSweepGPUPii,"a",@progbits
	.sectionflags	@""
	.align	4
.nv.constant0._Z10upSweepGPUPii:
	.zero		908


//--------------------- SYMBOLS --------------------------

	.type		.nv.reservedSmem.offset0,@object
	.size		.nv.reservedSmem.offset0,0x4
	.type		.nv.reservedSmem.cap,@object
	.size		.nv.reservedSmem.cap,0x4
